//
// Generated by NVIDIA NVVM Compiler
//
// Compiler Build ID: CL-36424714
// Cuda compilation tools, release 13.0, V13.0.88
// Based on NVVM 20.0.0
//

.version 9.0
.target sm_100
.address_size 64

	// .globl	_Z13extract_reprePKfPfPKiii

.visible .entry _Z13extract_reprePKfPfPKiii(
	.param .u64 .ptr .align 1 _Z13extract_reprePKfPfPKiii_param_0,
	.param .u64 .ptr .align 1 _Z13extract_reprePKfPfPKiii_param_1,
	.param .u64 .ptr .align 1 _Z13extract_reprePKfPfPKiii_param_2,
	.param .u32 _Z13extract_reprePKfPfPKiii_param_3,
	.param .u32 _Z13extract_reprePKfPfPKiii_param_4
)
{
	.reg .pred 	%p<11>;
	.reg .b32 	%r<113>;
	.reg .b32 	%f<85>;
	.reg .b64 	%rd<132>;

	ld.param.u64 	%rd4, [_Z13extract_reprePKfPfPKiii_param_0];
	ld.param.u64 	%rd5, [_Z13extract_reprePKfPfPKiii_param_2];
	ld.param.u32 	%r68, [_Z13extract_reprePKfPfPKiii_param_3];
	ld.param.u32 	%r69, [_Z13extract_reprePKfPfPKiii_param_4];
	cvta.to.global.u64 	%rd1, %rd4;
	cvta.to.global.u64 	%rd6, %rd5;
	mov.u32 	%r70, %ctaid.x;
	mul.wide.u32 	%rd7, %r70, 4;
	add.s64 	%rd8, %rd6, %rd7;
	ld.global.u32 	%r71, [%rd8];
	mul.lo.s32 	%r72, %r69, %r68;
	mul.lo.s32 	%r73, %r72, %r71;
	cvt.s64.s32 	%rd2, %r73;
	mul.lo.s32 	%r1, %r71, %r69;
	mov.u32 	%r2, %tid.x;
	setp.ge.s32 	%p1, %r2, %r69;
	@%p1 bra 	$L__BB0_15;
	setp.lt.s32 	%p2, %r68, 1;
	mov.f32 	%f84, 0f00000000;
	@%p2 bra 	$L__BB0_14;
	and.b32  	%r3, %r68, 15;
	setp.lt.u32 	%p3, %r68, 16;
	mov.f32 	%f84, 0f00000000;
	mov.b32 	%r109, 0;
	@%p3 bra 	$L__BB0_5;
	and.b32  	%r109, %r68, 2147483632;
	neg.s32 	%r107, %r109;
	add.s32 	%r106, %r2, %r69;
	shl.b32 	%r75, %r69, 1;
	add.s32 	%r105, %r2, %r75;
	mad.lo.s32 	%r104, %r69, 3, %r2;
	shl.b32 	%r76, %r69, 2;
	add.s32 	%r103, %r2, %r76;
	mad.lo.s32 	%r102, %r69, 5, %r2;
	mad.lo.s32 	%r101, %r69, 6, %r2;
	mad.lo.s32 	%r100, %r69, 7, %r2;
	shl.b32 	%r77, %r69, 3;
	add.s32 	%r99, %r2, %r77;
	mad.lo.s32 	%r98, %r69, 9, %r2;
	mad.lo.s32 	%r97, %r69, 10, %r2;
	mad.lo.s32 	%r96, %r69, 11, %r2;
	mad.lo.s32 	%r95, %r69, 12, %r2;
	mad.lo.s32 	%r94, %r69, 13, %r2;
	mad.lo.s32 	%r93, %r69, 14, %r2;
	mad.lo.s32 	%r92, %r69, 15, %r2;
	mov.f32 	%f84, 0f00000000;
	mov.u32 	%r91, %r2;
$L__BB0_4:
	.pragma "nounroll";
	cvt.s64.s32 	%rd9, %r91;
	add.s64 	%rd10, %rd9, %rd2;
	shl.b64 	%rd11, %rd10, 2;
	add.s64 	%rd12, %rd1, %rd11;
	ld.global.f32 	%f18, [%rd12];
	add.f32 	%f19, %f84, %f18;
	cvt.s64.s32 	%rd13, %r106;
	add.s64 	%rd14, %rd13, %rd2;
	shl.b64 	%rd15, %rd14, 2;
	add.s64 	%rd16, %rd1, %rd15;
	ld.global.f32 	%f20, [%rd16];
	add.f32 	%f21, %f19, %f20;
	cvt.s64.s32 	%rd17, %r105;
	add.s64 	%rd18, %rd17, %rd2;
	shl.b64 	%rd19, %rd18, 2;
	add.s64 	%rd20, %rd1, %rd19;
	ld.global.f32 	%f22, [%rd20];
	add.f32 	%f23, %f21, %f22;
	cvt.s64.s32 	%rd21, %r104;
	add.s64 	%rd22, %rd21, %rd2;
	shl.b64 	%rd23, %rd22, 2;
	add.s64 	%rd24, %rd1, %rd23;
	ld.global.f32 	%f24, [%rd24];
	add.f32 	%f25, %f23, %f24;
	cvt.s64.s32 	%rd25, %r103;
	add.s64 	%rd26, %rd25, %rd2;
	shl.b64 	%rd27, %rd26, 2;
	add.s64 	%rd28, %rd1, %rd27;
	ld.global.f32 	%f26, [%rd28];
	add.f32 	%f27, %f25, %f26;
	cvt.s64.s32 	%rd29, %r102;
	add.s64 	%rd30, %rd29, %rd2;
	shl.b64 	%rd31, %rd30, 2;
	add.s64 	%rd32, %rd1, %rd31;
	ld.global.f32 	%f28, [%rd32];
	add.f32 	%f29, %f27, %f28;
	cvt.s64.s32 	%rd33, %r101;
	add.s64 	%rd34, %rd33, %rd2;
	shl.b64 	%rd35, %rd34, 2;
	add.s64 	%rd36, %rd1, %rd35;
	ld.global.f32 	%f30, [%rd36];
	add.f32 	%f31, %f29, %f30;
	cvt.s64.s32 	%rd37, %r100;
	add.s64 	%rd38, %rd37, %rd2;
	shl.b64 	%rd39, %rd38, 2;
	add.s64 	%rd40, %rd1, %rd39;
	ld.global.f32 	%f32, [%rd40];
	add.f32 	%f33, %f31, %f32;
	cvt.s64.s32 	%rd41, %r99;
	add.s64 	%rd42, %rd41, %rd2;
	shl.b64 	%rd43, %rd42, 2;
	add.s64 	%rd44, %rd1, %rd43;
	ld.global.f32 	%f34, [%rd44];
	add.f32 	%f35, %f33, %f34;
	cvt.s64.s32 	%rd45, %r98;
	add.s64 	%rd46, %rd45, %rd2;
	shl.b64 	%rd47, %rd46, 2;
	add.s64 	%rd48, %rd1, %rd47;
	ld.global.f32 	%f36, [%rd48];
	add.f32 	%f37, %f35, %f36;
	cvt.s64.s32 	%rd49, %r97;
	add.s64 	%rd50, %rd49, %rd2;
	shl.b64 	%rd51, %rd50, 2;
	add.s64 	%rd52, %rd1, %rd51;
	ld.global.f32 	%f38, [%rd52];
	add.f32 	%f39, %f37, %f38;
	cvt.s64.s32 	%rd53, %r96;
	add.s64 	%rd54, %rd53, %rd2;
	shl.b64 	%rd55, %rd54, 2;
	add.s64 	%rd56, %rd1, %rd55;
	ld.global.f32 	%f40, [%rd56];
	add.f32 	%f41, %f39, %f40;
	cvt.s64.s32 	%rd57, %r95;
	add.s64 	%rd58, %rd57, %rd2;
	shl.b64 	%rd59, %rd58, 2;
	add.s64 	%rd60, %rd1, %rd59;
	ld.global.f32 	%f42, [%rd60];
	add.f32 	%f43, %f41, %f42;
	cvt.s64.s32 	%rd61, %r94;
	add.s64 	%rd62, %rd61, %rd2;
	shl.b64 	%rd63, %rd62, 2;
	add.s64 	%rd64, %rd1, %rd63;
	ld.global.f32 	%f44, [%rd64];
	add.f32 	%f45, %f43, %f44;
	cvt.s64.s32 	%rd65, %r93;
	add.s64 	%rd66, %rd65, %rd2;
	shl.b64 	%rd67, %rd66, 2;
	add.s64 	%rd68, %rd1, %rd67;
	ld.global.f32 	%f46, [%rd68];
	add.f32 	%f47, %f45, %f46;
	cvt.s64.s32 	%rd69, %r92;
	add.s64 	%rd70, %rd69, %rd2;
	shl.b64 	%rd71, %rd70, 2;
	add.s64 	%rd72, %rd1, %rd71;
	ld.global.f32 	%f48, [%rd72];
	add.f32 	%f84, %f47, %f48;
	add.s32 	%r107, %r107, 16;
	shl.b32 	%r78, %r69, 4;
	add.s32 	%r106, %r106, %r78;
	add.s32 	%r105, %r105, %r78;
	add.s32 	%r104, %r104, %r78;
	add.s32 	%r103, %r103, %r78;
	add.s32 	%r102, %r102, %r78;
	add.s32 	%r101, %r101, %r78;
	add.s32 	%r100, %r100, %r78;
	add.s32 	%r99, %r99, %r78;
	add.s32 	%r98, %r98, %r78;
	add.s32 	%r97, %r97, %r78;
	add.s32 	%r96, %r96, %r78;
	add.s32 	%r95, %r95, %r78;
	add.s32 	%r94, %r94, %r78;
	add.s32 	%r93, %r93, %r78;
	add.s32 	%r92, %r92, %r78;
	add.s32 	%r91, %r91, %r78;
	setp.ne.s32 	%p4, %r107, 0;
	@%p4 bra 	$L__BB0_4;
$L__BB0_5:
	setp.eq.s32 	%p5, %r3, 0;
	@%p5 bra 	$L__BB0_14;
	and.b32  	%r56, %r68, 7;
	setp.lt.u32 	%p6, %r3, 8;
	@%p6 bra 	$L__BB0_8;
	mad.lo.s32 	%r79, %r109, %r69, %r2;
	cvt.s64.s32 	%rd73, %r79;
	add.s64 	%rd74, %rd73, %rd2;
	shl.b64 	%rd75, %rd74, 2;
	add.s64 	%rd76, %rd1, %rd75;
	ld.global.f32 	%f50, [%rd76];
	add.f32 	%f51, %f84, %f50;
	add.s32 	%r80, %r79, %r69;
	cvt.s64.s32 	%rd77, %r80;
	add.s64 	%rd78, %rd77, %rd2;
	shl.b64 	%rd79, %rd78, 2;
	add.s64 	%rd80, %rd1, %rd79;
	ld.global.f32 	%f52, [%rd80];
	add.f32 	%f53, %f51, %f52;
	add.s32 	%r81, %r80, %r69;
	cvt.s64.s32 	%rd81, %r81;
	add.s64 	%rd82, %rd81, %rd2;
	shl.b64 	%rd83, %rd82, 2;
	add.s64 	%rd84, %rd1, %rd83;
	ld.global.f32 	%f54, [%rd84];
	add.f32 	%f55, %f53, %f54;
	add.s32 	%r82, %r81, %r69;
	cvt.s64.s32 	%rd85, %r82;
	add.s64 	%rd86, %rd85, %rd2;
	shl.b64 	%rd87, %rd86, 2;
	add.s64 	%rd88, %rd1, %rd87;
	ld.global.f32 	%f56, [%rd88];
	add.f32 	%f57, %f55, %f56;
	add.s32 	%r83, %r82, %r69;
	cvt.s64.s32 	%rd89, %r83;
	add.s64 	%rd90, %rd89, %rd2;
	shl.b64 	%rd91, %rd90, 2;
	add.s64 	%rd92, %rd1, %rd91;
	ld.global.f32 	%f58, [%rd92];
	add.f32 	%f59, %f57, %f58;
	add.s32 	%r84, %r83, %r69;
	cvt.s64.s32 	%rd93, %r84;
	add.s64 	%rd94, %rd93, %rd2;
	shl.b64 	%rd95, %rd94, 2;
	add.s64 	%rd96, %rd1, %rd95;
	ld.global.f32 	%f60, [%rd96];
	add.f32 	%f61, %f59, %f60;
	add.s32 	%r85, %r84, %r69;
	cvt.s64.s32 	%rd97, %r85;
	add.s64 	%rd98, %rd97, %rd2;
	shl.b64 	%rd99, %rd98, 2;
	add.s64 	%rd100, %rd1, %rd99;
	ld.global.f32 	%f62, [%rd100];
	add.f32 	%f63, %f61, %f62;
	add.s32 	%r86, %r85, %r69;
	cvt.s64.s32 	%rd101, %r86;
	add.s64 	%rd102, %rd101, %rd2;
	shl.b64 	%rd103, %rd102, 2;
	add.s64 	%rd104, %rd1, %rd103;
	ld.global.f32 	%f64, [%rd104];
	add.f32 	%f84, %f63, %f64;
	add.s32 	%r109, %r109, 8;
$L__BB0_8:
	setp.eq.s32 	%p7, %r56, 0;
	@%p7 bra 	$L__BB0_14;
	and.b32  	%r59, %r68, 3;
	setp.lt.u32 	%p8, %r56, 4;
	@%p8 bra 	$L__BB0_11;
	mad.lo.s32 	%r87, %r109, %r69, %r2;
	cvt.s64.s32 	%rd105, %r87;
	add.s64 	%rd106, %rd105, %rd2;
	shl.b64 	%rd107, %rd106, 2;
	add.s64 	%rd108, %rd1, %rd107;
	ld.global.f32 	%f66, [%rd108];
	add.f32 	%f67, %f84, %f66;
	add.s32 	%r88, %r87, %r69;
	cvt.s64.s32 	%rd109, %r88;
	add.s64 	%rd110, %rd109, %rd2;
	shl.b64 	%rd111, %rd110, 2;
	add.s64 	%rd112, %rd1, %rd111;
	ld.global.f32 	%f68, [%rd112];
	add.f32 	%f69, %f67, %f68;
	add.s32 	%r89, %r88, %r69;
	cvt.s64.s32 	%rd113, %r89;
	add.s64 	%rd114, %rd113, %rd2;
	shl.b64 	%rd115, %rd114, 2;
	add.s64 	%rd116, %rd1, %rd115;
	ld.global.f32 	%f70, [%rd116];
	add.f32 	%f71, %f69, %f70;
	add.s32 	%r90, %r89, %r69;
	cvt.s64.s32 	%rd117, %r90;
	add.s64 	%rd118, %rd117, %rd2;
	shl.b64 	%rd119, %rd118, 2;
	add.s64 	%rd120, %rd1, %rd119;
	ld.global.f32 	%f72, [%rd120];
	add.f32 	%f84, %f71, %f72;
	add.s32 	%r109, %r109, 4;
$L__BB0_11:
	setp.eq.s32 	%p9, %r59, 0;
	@%p9 bra 	$L__BB0_14;
	mad.lo.s32 	%r112, %r109, %r69, %r2;
	neg.s32 	%r111, %r59;
$L__BB0_13:
	.pragma "nounroll";
	cvt.s64.s32 	%rd121, %r112;
	add.s64 	%rd122, %rd121, %rd2;
	shl.b64 	%rd123, %rd122, 2;
	add.s64 	%rd124, %rd1, %rd123;
	ld.global.f32 	%f73, [%rd124];
	add.f32 	%f84, %f84, %f73;
	add.s32 	%r112, %r112, %r69;
	add.s32 	%r111, %r111, 1;
	setp.ne.s32 	%p10, %r111, 0;
	@%p10 bra 	$L__BB0_13;
$L__BB0_14:
	ld.param.u64 	%rd131, [_Z13extract_reprePKfPfPKiii_param_1];
	cvt.rn.f32.s32 	%f74, %r68;
	div.rn.f32 	%f75, %f84, %f74;
	cvt.u64.u32 	%rd125, %r2;
	cvt.s64.s32 	%rd126, %r1;
	add.s64 	%rd127, %rd126, %rd125;
	cvta.to.global.u64 	%rd128, %rd131;
	shl.b64 	%rd129, %rd127, 2;
	add.s64 	%rd130, %rd128, %rd129;
	st.global.f32 	[%rd130], %f75;
$L__BB0_15:
	ret;

}


// ===== COMPILED SASS (sm_100) =====

	.target	sm_100

	.elftype	@"ET_EXEC"


//--------------------- .note.nv.tkinfo           --------------------------
	.section	.note.nv.tkinfo,"",@"SHT_NOTE"
	.sectionflags	@"SHF_NOTE_NV_TKINFO"
	.tkinfo
        /*0018*/ 	.word	0x00000002
        /*0030*/ 	.string	""
        /*0030*/ 	.string	"ptxas"
        /*0030*/ 	.string	"Cuda compilation tools, release 13.0, V13.0.88"
        /*0030*/ 	.string	"Build cuda_13.0.r13.0/compiler.36424714_0"
        /*0030*/ 	.string	"-arch sm_100 -m 64 "



//--------------------- .note.nv.cuinfo           --------------------------
	.section	.note.nv.cuinfo,"",@"SHT_NOTE"
	.sectionflags	@"SHF_NOTE_NV_CUINFO"
        /*0018*/ 	.short	0x0002
        /*001a*/ 	.short	0x0064
        /*001c*/ 	.short	0x0082
	.zero		2


//--------------------- .nv.info                  --------------------------
	.section	.nv.info,"",@"SHT_CUDA_INFO"
	.align	4


	//----- nvinfo : EIATTR_REGCOUNT
	.align		4
        /*0000*/ 	.byte	0x04, 0x2f
        /*0002*/ 	.short	(.L_1 - .L_0)
	.align		4
.L_0:
        /*0004*/ 	.word	index@(_Z13extract_reprePKfPfPKiii)
        /*0008*/ 	.word	0x00000020


	//----- nvinfo : EIATTR_FRAME_SIZE
	.align		4
.L_1:
        /*000c*/ 	.byte	0x04, 0x11
        /*000e*/ 	.short	(.L_3 - .L_2)
	.align		4
.L_2:
        /*0010*/ 	.word	index@($__internal_0_$__cuda_sm3x_div_rn_noftz_f32_slowpath)
        /*0014*/ 	.word	0x00000000


	//----- nvinfo : EIATTR_FRAME_SIZE
	.align		4
.L_3:
        /*0018*/ 	.byte	0x04, 0x11
        /*001a*/ 	.short	(.L_5 - .L_4)
	.align		4
.L_4:
        /*001c*/ 	.word	index@(_Z13extract_reprePKfPfPKiii)
        /*0020*/ 	.word	0x00000000


	//----- nvinfo : EIATTR_MIN_STACK_SIZE
	.align		4
.L_5:
        /*0024*/ 	.byte	0x04, 0x12
        /*0026*/ 	.short	(.L_7 - .L_6)
	.align		4
.L_6:
        /*0028*/ 	.word	index@(_Z13extract_reprePKfPfPKiii)
        /*002c*/ 	.word	0x00000000
.L_7:


//--------------------- .nv.compat                --------------------------
	.section	.nv.compat,"",@"SHT_CUDA_COMPAT_INFO"
	.align	4
        /*0000*/ 	.byte	0x02, 0x09, 0x00, 0x00, 0x02, 0x02, 0x01, 0x00, 0x02, 0x05, 0x05, 0x00, 0x03, 0x07, 0x01, 0x01
        /*0010*/ 	.byte	0x02, 0x03, 0x00, 0x00, 0x02, 0x06, 0x01, 0x00, 0x04, 0x0b, 0x08, 0x00, 0x01, 0x00, 0x00, 0x00
        /*0020*/ 	.byte	0x00, 0x00, 0x00, 0x00


//--------------------- .nv.info._Z13extract_reprePKfPfPKiii --------------------------
	.section	.nv.info._Z13extract_reprePKfPfPKiii,"",@"SHT_CUDA_INFO"
	.sectionflags	@""
	.align	4


	//----- nvinfo : EIATTR_CUDA_API_VERSION
	.align		4
        /*0000*/ 	.byte	0x04, 0x37
        /*0002*/ 	.short	(.L_9 - .L_8)
.L_8:
        /*0004*/ 	.word	0x00000082


	//----- nvinfo : EIATTR_KPARAM_INFO
	.align		4
.L_9:
        /*0008*/ 	.byte	0x04, 0x17
        /*000a*/ 	.short	(.L_11 - .L_10)
.L_10:
        /*000c*/ 	.word	0x00000000
        /*0010*/ 	.short	0x0004
        /*0012*/ 	.short	0x001c
        /*0014*/ 	.byte	0x00, 0xf0, 0x11, 0x00


	//----- nvinfo : EIATTR_KPARAM_INFO
	.align		4
.L_11:
        /*0018*/ 	.byte	0x04, 0x17
        /*001a*/ 	.short	(.L_13 - .L_12)
.L_12:
        /*001c*/ 	.word	0x00000000
        /*0020*/ 	.short	0x0003
        /*0022*/ 	.short	0x0018
        /*0024*/ 	.byte	0x00, 0xf0, 0x11, 0x00


	//----- nvinfo : EIATTR_KPARAM_INFO
	.align		4
.L_13:
        /*0028*/ 	.byte	0x04, 0x17
        /*002a*/ 	.short	(.L_15 - .L_14)
.L_14:
        /*002c*/ 	.word	0x00000000
        /*0030*/ 	.short	0x0002
        /*0032*/ 	.short	0x0010
        /*0034*/ 	.byte	0x00, 0xf5, 0x21, 0x00


	//----- nvinfo : EIATTR_KPARAM_INFO
	.align		4
.L_15:
        /*0038*/ 	.byte	0x04, 0x17
        /*003a*/ 	.short	(.L_17 - .L_16)
.L_16:
        /*003c*/ 	.word	0x00000000
        /*0040*/ 	.short	0x0001
        /*0042*/ 	.short	0x0008
        /*0044*/ 	.byte	0x00, 0xf5, 0x21, 0x00


	//----- nvinfo : EIATTR_KPARAM_INFO
	.align		4
.L_17:
        /*0048*/ 	.byte	0x04, 0x17
        /*004a*/ 	.short	(.L_19 - .L_18)
.L_18:
        /*004c*/ 	.word	0x00000000
        /*0050*/ 	.short	0x0000
        /*0052*/ 	.short	0x0000
        /*0054*/ 	.byte	0x00, 0xf5, 0x21, 0x00


	//----- nvinfo : EIATTR_SPARSE_MMA_MASK
	.align		4
.L_19:
        /*0058*/ 	.byte	0x03, 0x50
        /*005a*/ 	.short	0x0000


	//----- nvinfo : EIATTR_MAXREG_COUNT
	.align		4
        /*005c*/ 	.byte	0x03, 0x1b
        /*005e*/ 	.short	0x00ff


	//----- nvinfo : EIATTR_MERCURY_ISA_VERSION
	.align		4
        /*0060*/ 	.byte	0x03, 0x5f
        /*0062*/ 	.short	0x0101


	//----- nvinfo : EIATTR_VRC_CTA_INIT_COUNT
	.align		4
        /*0064*/ 	.byte	0x02, 0x4a
	.zero		1
	.zero		1


	//----- nvinfo : EIATTR_EXIT_INSTR_OFFSETS
	.align		4
        /*0068*/ 	.byte	0x04, 0x1c
        /*006a*/ 	.short	(.L_21 - .L_20)


	//   ....[0]....
.L_20:
        /*006c*/ 	.word	0x00000060


	//   ....[1]....
        /*0070*/ 	.word	0x00001260


	//----- nvinfo : EIATTR_CRS_STACK_SIZE
	.align		4
.L_21:
        /*0074*/ 	.byte	0x04, 0x1e
        /*0076*/ 	.short	(.L_23 - .L_22)
.L_22:
        /*0078*/ 	.word	0x00000000


	//----- nvinfo : EIATTR_CBANK_PARAM_SIZE
	.align		4
.L_23:
        /*007c*/ 	.byte	0x03, 0x19
        /*007e*/ 	.short	0x0020


	//----- nvinfo : EIATTR_PARAM_CBANK
	.align		4
        /*0080*/ 	.byte	0x04, 0x0a
        /*0082*/ 	.short	(.L_25 - .L_24)
	.align		4
.L_24:
        /*0084*/ 	.word	index@(.nv.constant0._Z13extract_reprePKfPfPKiii)
        /*0088*/ 	.short	0x0380
        /*008a*/ 	.short	0x0020


	//----- nvinfo : EIATTR_SW_WAR
	.align		4
.L_25:
        /*008c*/ 	.byte	0x04, 0x36
        /*008e*/ 	.short	(.L_27 - .L_26)
.L_26:
        /*0090*/ 	.word	0x00000008
.L_27:


//--------------------- .nv.callgraph             --------------------------
	.section	.nv.callgraph,"",@"SHT_CUDA_CALLGRAPH"
	.align	4
	.sectionentsize	8
	.align		4
        /*0000*/ 	.word	0x00000000
	.align		4
        /*0004*/ 	.word	0xffffffff
	.align		4
        /*0008*/ 	.word	0x00000000
	.align		4
        /*000c*/ 	.word	0xfffffffe
	.align		4
        /*0010*/ 	.word	0x00000000
	.align		4
        /*0014*/ 	.word	0xfffffffd
	.align		4
        /*0018*/ 	.word	0x00000000
	.align		4
        /*001c*/ 	.word	0xfffffffc


//--------------------- .text._Z13extract_reprePKfPfPKiii --------------------------
	.section	.text._Z13extract_reprePKfPfPKiii,"ax",@progbits
	.align	128
        .global         _Z13extract_reprePKfPfPKiii
        .type           _Z13extract_reprePKfPfPKiii,@function
        .size           _Z13extract_reprePKfPfPKiii,(.L_x_20 - _Z13extract_reprePKfPfPKiii)
        .other          _Z13extract_reprePKfPfPKiii,@"STO_CUDA_ENTRY STV_DEFAULT"
_Z13extract_reprePKfPfPKiii:
.text._Z13extract_reprePKfPfPKiii:
[----:B------:R-:W-:Y:S01]  /*0000*/  LDC R1, c[0x0][0x37c] ;  /* 0x0000df00ff017b82 */ /* 0x000fe20000000800 */
[----:B------:R-:W0:Y:S07]  /*0010*/  S2R R24, SR_TID.X ;  /* 0x0000000000187919 */ /* 0x000e2e0000002100 */
[----:B------:R-:W0:Y:S01]  /*0020*/  LDC.64 R22, c[0x0][0x398] ;  /* 0x0000e600ff167b82 */ /* 0x000e220000000a00 */
[----:B------:R-:W1:Y:S07]  /*0030*/  S2R R3, SR_CTAID.X ;  /* 0x0000000000037919 */ /* 0x000e6e0000002500 */
[----:B------:R-:W2:Y:S01]  /*0040*/  LDC.64 R4, c[0x0][0x390] ;  /* 0x0000e400ff047b82 */ /* 0x000ea20000000a00 */
[----:B0-----:R-:W-:-:S13]  /*0050*/  ISETP.GE.AND P0, PT, R24, R23, PT ;  /* 0x000000171800720c */ /* 0x001fda0003f06270 */
[----:B-12---:R-:W-:Y:S05]  /*0060*/  @P0 EXIT ;  /* 0x000000000000094d */ /* 0x006fea0003800000 */
[----:B------:R-:W0:Y:S01]  /*0070*/  LDCU.64 UR4, c[0x0][0x358] ;  /* 0x00006b00ff0477ac */ /* 0x000e220008000a00 */
[----:B------:R-:W-:-:S06]  /*0080*/  IMAD.WIDE.U32 R4, R3, 0x4, R4 ;  /* 0x0000000403047825 */ /* 0x000fcc00078e0004 */
[----:B0-----:R-:W2:Y:S01]  /*0090*/  LDG.E R4, desc[UR4][R4.64] ;  /* 0x0000000404047981 */ /* 0x001ea2000c1e1900 */
[----:B------:R-:W-:Y:S01]  /*00a0*/  ISETP.GE.AND P0, PT, R22, 0x1, PT ;  /* 0x000000011600780c */ /* 0x000fe20003f06270 */
[----:B------:R-:W-:Y:S02]  /*00b0*/  IMAD.MOV.U32 R27, RZ, RZ, RZ ;  /* 0x000000ffff1b7224 */ /* 0x000fe400078e00ff */
[----:B--2---:R-:W-:-:S10]  /*00c0*/  IMAD R2, R4, R23, RZ ;  /* 0x0000001704027224 */ /* 0x004fd400078e02ff */
[----:B------:R-:W-:Y:S05]  /*00d0*/  @!P0 BRA `(.L_x_0) ;  /* 0x0000001000088947 */ /* 0x000fea0003800000 */
[----:B------:R-:W-:Y:S01]  /*00e0*/  ISETP.GE.U32.AND P0, PT, R22, 0x10, PT ;  /* 0x000000101600780c */ /* 0x000fe20003f06070 */
[----:B------:R-:W-:Y:S02]  /*00f0*/  IMAD R3, R23, R22, RZ ;  /* 0x0000001617037224 */ /* 0x000fe400078e02ff */
[----:B------:R-:W-:Y:S02]  /*0100*/  IMAD.MOV.U32 R27, RZ, RZ, RZ ;  /* 0x000000ffff1b7224 */ /* 0x000fe400078e00ff */
[----:B------:R-:W-:Y:S02]  /*0110*/  IMAD R3, R4, R3, RZ ;  /* 0x0000000304037224 */ /* 0x000fe400078e02ff */
[----:B------:R-:W-:-:S06]  /*0120*/  IMAD.MOV.U32 R4, RZ, RZ, RZ ;  /* 0x000000ffff047224 */ /* 0x000fcc00078e00ff */
[----:B------:R-:W-:Y:S05]  /*0130*/  @!P0 BRA `(.L_x_1) ;  /* 0x0000000800208947 */ /* 0x000fea0003800000 */
[----:B------:R-:W-:Y:S01]  /*0140*/  LOP3.LUT R4, R22, 0x7ffffff0, RZ, 0xc0, !PT ;  /* 0x7ffffff016047812 */ /* 0x000fe200078ec0ff */
[----:B------:R-:W-:Y:S01]  /*0150*/  IMAD.IADD R0, R24, 0x1, R23 ;  /* 0x0000000118007824 */ /* 0x000fe200078e0217 */
[----:B------:R-:W0:Y:S01]  /*0160*/  LDCU.64 UR6, c[0x0][0x380] ;  /* 0x00007000ff0677ac */ /* 0x000e220008000a00 */
[C-C-:B------:R-:W-:Y:S02]  /*0170*/  IMAD R6, R23.reuse, 0x2, R24.reuse ;  /* 0x0000000217067824 */ /* 0x140fe400078e0218 */
[C-C-:B------:R-:W-:Y:S02]  /*0180*/  IMAD R8, R23.reuse, 0x3, R24.reuse ;  /* 0x0000000317087824 */ /* 0x140fe400078e0218 */
[C-C-:B------:R-:W-:Y:S02]  /*0190*/  IMAD R10, R23.reuse, 0x4, R24.reuse ;  /* 0x00000004170a7824 */ /* 0x140fe400078e0218 */
[C-C-:B------:R-:W-:Y:S02]  /*01a0*/  IMAD R12, R23.reuse, 0x5, R24.reuse ;  /* 0x00000005170c7824 */ /* 0x140fe400078e0218 */
[----:B------:R-:W-:-:S02]  /*01b0*/  IMAD R14, R23, 0x6, R24 ;  /* 0x00000006170e7824 */ /* 0x000fc400078e0218 */
[C-C-:B------:R-:W-:Y:S02]  /*01c0*/  IMAD R16, R23.reuse, 0x7, R24.reuse ;  /* 0x0000000717107824 */ /* 0x140fe400078e0218 */
[C-C-:B------:R-:W-:Y:S02]  /*01d0*/  IMAD R18, R23.reuse, 0x8, R24.reuse ;  /* 0x0000000817127824 */ /* 0x140fe400078e0218 */
[C-C-:B------:R-:W-:Y:S02]  /*01e0*/  IMAD R20, R23.reuse, 0x9, R24.reuse ;  /* 0x0000000917147824 */ /* 0x140fe400078e0218 */
[C-C-:B------:R-:W-:Y:S02]  /*01f0*/  IMAD R5, R23.reuse, 0xa, R24.reuse ;  /* 0x0000000a17057824 */ /* 0x140fe400078e0218 */
[C-C-:B------:R-:W-:Y:S02]  /*0200*/  IMAD R7, R23.reuse, 0xb, R24.reuse ;  /* 0x0000000b17077824 */ /* 0x140fe400078e0218 */
[----:B------:R-:W-:-:S02]  /*0210*/  IMAD R9, R23, 0xc, R24 ;  /* 0x0000000c17097824 */ /* 0x000fc400078e0218 */
[C-C-:B------:R-:W-:Y:S02]  /*0220*/  IMAD R11, R23.reuse, 0xd, R24.reuse ;  /* 0x0000000d170b7824 */ /* 0x140fe400078e0218 */
[C-C-:B------:R-:W-:Y:S02]  /*0230*/  IMAD R13, R23.reuse, 0xe, R24.reuse ;  /* 0x0000000e170d7824 */ /* 0x140fe400078e0218 */
[--C-:B------:R-:W-:Y:S02]  /*0240*/  IMAD R15, R23, 0xf, R24.reuse ;  /* 0x0000000f170f7824 */ /* 0x100fe400078e0218 */
[----:B------:R-:W-:Y:S02]  /*0250*/  IMAD.MOV.U32 R17, RZ, RZ, R24 ;  /* 0x000000ffff117224 */ /* 0x000fe400078e0018 */
[----:B------:R-:W-:Y:S02]  /*0260*/  IMAD.MOV.U32 R27, RZ, RZ, RZ ;  /* 0x000000ffff1b7224 */ /* 0x000fe400078e00ff */
[----:B0-----:R-:W-:-:S07]  /*0270*/  IMAD.MOV R19, RZ, RZ, -R4 ;  /* 0x000000ffff137224 */ /* 0x001fce00078e0a04 */
.L_x_2:
[----:B------:R-:W-:Y:S02]  /*0280*/  SHF.R.S32.HI R21, RZ, 0x1f, R3 ;  /* 0x0000001fff157819 */ /* 0x000fe40000011403 */
[----:B------:R-:W-:-:S04]  /*0290*/  IADD3 R25, P0, PT, R3, R17, RZ ;  /* 0x0000001103197210 */ /* 0x000fc80007f1e0ff */
[----:B------:R-:W-:Y:S02]  /*02a0*/  LEA.HI.X.SX32 R26, R17, R21, 0x1, P0 ;  /* 0x00000015111a7211 */ /* 0x000fe400000f0eff */
[----:B------:R-:W-:-:S04]  /*02b0*/  LEA R24, P0, R25, UR6, 0x2 ;  /* 0x0000000619187c11 */ /* 0x000fc8000f8010ff */
[----:B------:R-:W-:-:S05]  /*02c0*/  LEA.HI.X R25, R25, UR7, R26, 0x2, P0 ;  /* 0x0000000719197c11 */ /* 0x000fca00080f141a */
[----:B------:R-:W2:Y:S02]  /*02d0*/  LDG.E R24, desc[UR4][R24.64] ;  /* 0x0000000418187981 */ /* 0x000ea4000c1e1900 */
[----:B--2---:R-:W-:Y:S01]  /*02e0*/  FADD R28, R24, R27 ;  /* 0x0000001b181c7221 */ /* 0x004fe20000000000 */
[----:B------:R-:W-:-:S04]  /*02f0*/  IADD3 R27, P0, PT, R3, R0, RZ ;  /* 0x00000000031b7210 */ /* 0x000fc80007f1e0ff */
[----:B------:R-:W-:Y:S02]  /*0300*/  LEA.HI.X.SX32 R29, R0, R21, 0x1, P0 ;  /* 0x00000015001d7211 */ /* 0x000fe400000f0eff */
[----:B------:R-:W-:-:S04]  /*0310*/  LEA R26, P0, R27, UR6, 0x2 ;  /* 0x000000061b1a7c11 */ /* 0x000fc8000f8010ff */
[----:B------:R-:W-:-:S06]  /*0320*/  LEA.HI.X R27, R27, UR7, R29, 0x2, P0 ;  /* 0x000000071b1b7c11 */ /* 0x000fcc00080f141d */
[----:B------:R-:W2:Y:S01]  /*0330*/  LDG.E R27, desc[UR4][R26.64] ;  /* 0x000000041a1b7981 */ /* 0x000ea2000c1e1900 */
[----:B------:R-:W-:-:S04]  /*0340*/  IADD3 R29, P0, PT, R3, R6, RZ ;  /* 0x00000006031d7210 */ /* 0x000fc80007f1e0ff */
[----:B------:R-:W-:Y:S01]  /*0350*/  LEA.HI.X.SX32 R24, R6, R21, 0x1, P0 ;  /* 0x0000001506187211 */ /* 0x000fe200000f0eff */
[----:B--2---:R-:W-:Y:S01]  /*0360*/  FADD R27, R28, R27 ;  /* 0x0000001b1c1b7221 */ /* 0x004fe20000000000 */
[----:B------:R-:W-:-:S04]  /*0370*/  LEA R28, P0, R29, UR6, 0x2 ;  /* 0x000000061d1c7c11 */ /* 0x000fc8000f8010ff */
[----:B------:R-:W-:Y:S02]  /*0380*/  LEA.HI.X R29, R29, UR7, R24, 0x2, P0 ;  /* 0x000000071d1d7c11 */ /* 0x000fe400080f1418 */
[----:B------:R-:W-:-:S03]  /*0390*/  IADD3 R25, P0, PT, R3, R8, RZ ;  /* 0x0000000803197210 */ /* 0x000fc60007f1e0ff */
[----:B------:R-:W2:Y:S01]  /*03a0*/  LDG.E R28, desc[UR4][R28.64] ;  /* 0x000000041c1c7981 */ /* 0x000ea2000c1e1900 */
[----:B------:R-:W-:Y:S02]  /*03b0*/  LEA.HI.X.SX32 R26, R8, R21, 0x1, P0 ;  /* 0x00000015081a7211 */ /* 0x000fe400000f0eff */
[----:B------:R-:W-:-:S04]  /*03c0*/  LEA R24, P0, R25, UR6, 0x2 ;  /* 0x0000000619187c11 */ /* 0x000fc8000f8010ff */
[----:B------:R-:W-:-:S05]  /*03d0*/  LEA.HI.X R25, R25, UR7, R26, 0x2, P0 ;  /* 0x0000000719197c11 */ /* 0x000fca00080f141a */
[----:B------:R-:W3:Y:S01]  /*03e0*/  LDG.E R24, desc[UR4][R24.64] ;  /* 0x0000000418187981 */ /* 0x000ee2000c1e1900 */
[----:B--2---:R-:W-:-:S04]  /*03f0*/  FADD R27, R27, R28 ;  /* 0x0000001c1b1b7221 */ /* 0x004fc80000000000 */
[----:B---3--:R-:W-:Y:S01]  /*0400*/  FADD R24, R27, R24 ;  /* 0x000000181b187221 */ /* 0x008fe20000000000 */
[----:B------:R-:W-:-:S04]  /*0410*/  IADD3 R27, P0, PT, R3, R10, RZ ;  /* 0x0000000a031b7210 */ /* 0x000fc80007f1e0ff */
[----:B------:R-:W-:Y:S02]  /*0420*/  LEA.HI.X.SX32 R28, R10, R21, 0x1, P0 ;  /* 0x000000150a1c7211 */ /* 0x000fe400000f0eff */
[----:B------:R-:W-:-:S04]  /*0430*/  LEA R26, P0, R27, UR6, 0x2 ;  /* 0x000000061b1a7c11 */ /* 0x000fc8000f8010ff */
[----:B------:R-:W-:Y:S02]  /*0440*/  LEA.HI.X R27, R27, UR7, R28, 0x2, P0 ;  /* 0x000000071b1b7c11 */ /* 0x000fe400080f141c */
[----:B------:R-:W-:-:S04]  /*0450*/  IADD3 R29, P0, PT, R3, R12, RZ ;  /* 0x0000000c031d7210 */ /* 0x000fc80007f1e0ff */
[----:B------:R0:W2:Y:S02]  /*0460*/  LDG.E R27, desc[UR4][R26.64] ;  /* 0x000000041a1b7981 */ /* 0x0000a4000c1e1900 */
[----:B0-----:R-:W-:Y:S02]  /*0470*/  LEA.HI.X.SX32 R26, R12, R21, 0x1, P0 ;  /* 0x000000150c1a7211 */ /* 0x001fe400000f0eff */
[----:B------:R-:W-:-:S04]  /*0480*/  LEA R28, P0, R29, UR6, 0x2 ;  /* 0x000000061d1c7c11 */ /* 0x000fc8000f8010ff */
[----:B------:R-:W-:-:S06]  /*0490*/  LEA.HI.X R29, R29, UR7, R26, 0x2, P0 ;  /* 0x000000071d1d7c11 */ /* 0x000fcc00080f141a */
[----:B------:R-:W3:Y:S01]  /*04a0*/  LDG.E R29, desc[UR4][R28.64] ;  /* 0x000000041c1d7981 */ /* 0x000ee2000c1e1900 */
[----:B------:R-:W-:-:S04]  /*04b0*/  IADD3 R25, P0, PT, R3, R14, RZ ;  /* 0x0000000e03197210 */ /* 0x000fc80007f1e0ff */
[----:B------:R-:W-:Y:S01]  /*04c0*/  LEA.HI.X.SX32 R26, R14, R21, 0x1, P0 ;  /* 0x000000150e1a7211 */ /* 0x000fe200000f0eff */
[----:B--2---:R-:W-:-:S04]  /*04d0*/  FADD R24, R24, R27 ;  /* 0x0000001b18187221 */ /* 0x004fc80000000000 */
[----:B---3--:R-:W-:Y:S01]  /*04e0*/  FADD R29, R24, R29 ;  /* 0x0000001d181d7221 */ /* 0x008fe20000000000 */
[----:B------:R-:W-:-:S04]  /*04f0*/  LEA R24, P0, R25, UR6, 0x2 ;  /* 0x0000000619187c11 */ /* 0x000fc8000f8010ff */
[----:B------:R-:W-:-:S05]  /*0500*/  LEA.HI.X R25, R25, UR7, R26, 0x2, P0 ;  /* 0x0000000719197c11 */ /* 0x000fca00080f141a */
[----:B------:R-:W2:Y:S01]  /*0510*/  LDG.E R24, desc[UR4][R24.64] ;  /* 0x0000000418187981 */ /* 0x000ea2000c1e1900 */
[----:B------:R-:W-:-:S04]  /*0520*/  IADD3 R27, P0, PT, R3, R16, RZ ;  /* 0x00000010031b7210 */ /* 0x000fc80007f1e0ff */
[----:B------:R-:W-:Y:S02]  /*0530*/  LEA.HI.X.SX32 R28, R16, R21, 0x1, P0 ;  /* 0x00000015101c7211 */ /* 0x000fe400000f0eff */
[----:B------:R-:W-:-:S04]  /*0540*/  LEA R26, P0, R27, UR6, 0x2 ;  /* 0x000000061b1a7c11 */ /* 0x000fc8000f8010ff */
[----:B------:R-:W-:-:S06]  /*0550*/  LEA.HI.X R27, R27, UR7, R28, 0x2, P0 ;  /* 0x000000071b1b7c11 */ /* 0x000fcc00080f141c */
[----:B------:R0:W3:Y:S01]  /*0560*/  LDG.E R27, desc[UR4][R26.64] ;  /* 0x000000041a1b7981 */ /* 0x0000e2000c1e1900 */
[----:B--2---:R-:W-:Y:S01]  /*0570*/  FADD R24, R29, R24 ;  /* 0x000000181d187221 */ /* 0x004fe20000000000 */
[----:B------:R-:W-:-:S04]  /*0580*/  IADD3 R29, P0, PT, R3, R18, RZ ;  /* 0x00000012031d7210 */ /* 0x000fc80007f1e0ff */
[----:B0-----:R-:W-:Y:S02]  /*0590*/  LEA.HI.X.SX32 R26, R18, R21, 0x1, P0 ;  /* 0x00000015121a7211 */ /* 0x001fe400000f0eff */
[----:B------:R-:W-:-:S04]  /*05a0*/  LEA R28, P0, R29, UR6, 0x2 ;  /* 0x000000061d1c7c11 */ /* 0x000fc8000f8010ff */
[----:B------:R-:W-:-:S06]  /*05b0*/  LEA.HI.X R29, R29, UR7, R26, 0x2, P0 ;  /* 0x000000071d1d7c11 */ /* 0x000fcc00080f141a */
[----:B------:R-:W2:Y:S01]  /*05c0*/  LDG.E R29, desc[UR4][R28.64] ;  /* 0x000000041c1d7981 */ /* 0x000ea2000c1e1900 */
[----:B---3--:R-:W-:Y:S01]  /*05d0*/  FADD R24, R24, R27 ;  /* 0x0000001b18187221 */ /* 0x008fe20000000000 */
[----:B------:R-:W-:-:S04]  /*05e0*/  IADD3 R25, P0, PT, R3, R20, RZ ;  /* 0x0000001403197210 */ /* 0x000fc80007f1e0ff */
[----:B------:R-:W-:Y:S01]  /*05f0*/  LEA.HI.X.SX32 R26, R20, R21, 0x1, P0 ;  /* 0x00000015141a7211 */ /* 0x000fe200000f0eff */
[----:B--2---:R-:W-:Y:S01]  /*0600*/  FADD R29, R24, R29 ;  /* 0x0000001d181d7221 */ /* 0x004fe20000000000 */
        /* <DEDUP_REMOVED lines=35> */
[----:B------:R-:W-:Y:S02]  /*0840*/  VIADD R19, R19, 0x10 ;  /* 0x0000001013137836 */ /* 0x000fe40000000000 */
[----:B--2---:R-:W-:Y:S01]  /*0850*/  FADD R29, R24, R29 ;  /* 0x0000001d181d7221 */ /* 0x004fe20000000000 */
[----:B------:R-:W-:-:S04]  /*0860*/  LEA R24, P0, R25, UR6, 0x2 ;  /* 0x0000000619187c11 */ /* 0x000fc8000f8010ff */
[----:B------:R-:W-:-:S05]  /*0870*/  LEA.HI.X R25, R25, UR7, R21, 0x2, P0 ;  /* 0x0000000719197c11 */ /* 0x000fca00080f1415 */
[----:B------:R-:W2:Y:S01]  /*0880*/  LDG.E R24, desc[UR4][R24.64] ;  /* 0x0000000418187981 */ /* 0x000ea2000c1e1900 */
[----:B------:R-:W-:Y:S01]  /*0890*/  ISETP.NE.AND P0, PT, R19, RZ, PT ;  /* 0x000000ff1300720c */ /* 0x000fe20003f05270 */
[C---:B------:R-:W-:Y:S02]  /*08a0*/  IMAD R17, R23.reuse, 0x10, R17 ;  /* 0x0000001017117824 */ /* 0x040fe400078e0211 */
[C---:B------:R-:W-:Y:S02]  /*08b0*/  IMAD R0, R23.reuse, 0x10, R0 ;  /* 0x0000001017007824 */ /* 0x040fe400078e0200 */
[C---:B------:R-:W-:Y:S02]  /*08c0*/  IMAD R6, R23.reuse, 0x10, R6 ;  /* 0x0000001017067824 */ /* 0x040fe400078e0206 */
[C---:B------:R-:W-:Y:S02]  /*08d0*/  IMAD R8, R23.reuse, 0x10, R8 ;  /* 0x0000001017087824 */ /* 0x040fe400078e0208 */
[----:B------:R-:W-:-:S02]  /*08e0*/  IMAD R10, R23, 0x10, R10 ;  /* 0x00000010170a7824 */ /* 0x000fc400078e020a */
[C---:B------:R-:W-:Y:S02]  /*08f0*/  IMAD R12, R23.reuse, 0x10, R12 ;  /* 0x00000010170c7824 */ /* 0x040fe400078e020c */
        /* <DEDUP_REMOVED lines=9> */
[----:B------:R-:W-:Y:S02]  /*0990*/  IMAD R15, R23, 0x10, R15 ;  /* 0x00000010170f7824 */ /* 0x000fe400078e020f */
[----:B--2---:R-:W-:Y:S01]  /*09a0*/  FADD R27, R29, R24 ;  /* 0x000000181d1b7221 */ /* 0x004fe20000000000 */
[----:B------:R-:W-:Y:S06]  /*09b0*/  @P0 BRA `(.L_x_2) ;  /* 0xfffffff800300947 */ /* 0x000fec000383ffff */
.L_x_1:
[----:B------:R-:W-:-:S04]  /*09c0*/  LOP3.LUT R0, R22, 0xf, RZ, 0xc0, !PT ;  /* 0x0000000f16007812 */ /* 0x000fc800078ec0ff */
[----:B------:R-:W-:-:S13]  /*09d0*/  ISETP.NE.AND P0, PT, R0, RZ, PT ;  /* 0x000000ff0000720c */ /* 0x000fda0003f05270 */
[----:B------:R-:W-:Y:S05]  /*09e0*/  @!P0 BRA `(.L_x_0) ;  /* 0x0000000400c48947 */ /* 0x000fea0003800000 */
[----:B------:R-:W0:Y:S01]  /*09f0*/  S2R R5, SR_TID.X ;  /* 0x0000000000057919 */ /* 0x000e220000002100 */
[----:B------:R-:W-:Y:S02]  /*0a00*/  ISETP.GE.U32.AND P1, PT, R0, 0x8, PT ;  /* 0x000000080000780c */ /* 0x000fe40003f26070 */
[----:B------:R-:W-:Y:S02]  /*0a10*/  LOP3.LUT R19, R22, 0x7, RZ, 0xc0, !PT ;  /* 0x0000000716137812 */ /* 0x000fe400078ec0ff */
[----:B------:R-:W-:Y:S02]  /*0a20*/  SHF.R.S32.HI R0, RZ, 0x1f, R3 ;  /* 0x0000001fff007819 */ /* 0x000fe40000011403 */
[----:B------:R-:W-:-:S07]  /*0a30*/  ISETP.NE.AND P0, PT, R19, RZ, PT ;  /* 0x000000ff1300720c */ /* 0x000fce0003f05270 */
[----:B------:R-:W-:Y:S06]  /*0a40*/  @!P1 BRA `(.L_x_3) ;  /* 0x0000000000e89947 */ /* 0x000fec0003800000 */
[----:B------:R-:W1:Y:S01]  /*0a50*/  LDCU.64 UR6, c[0x0][0x380] ;  /* 0x00007000ff0677ac */ /* 0x000e620008000a00 */
[----:B0-----:R-:W-:-:S04]  /*0a60*/  IMAD R6, R4, R23, R5 ;  /* 0x0000001704067224 */ /* 0x001fc800078e0205 */
[----:B------:R-:W-:Y:S01]  /*0a70*/  IMAD.IADD R8, R6, 0x1, R23 ;  /* 0x0000000106087824 */ /* 0x000fe200078e0217 */
[----:B------:R-:W-:-:S04]  /*0a80*/  IADD3 R11, P1, PT, R3, R6, RZ ;  /* 0x00000006030b7210 */ /* 0x000fc80007f3e0ff */
[----:B------:R-:W-:Y:S02]  /*0a90*/  IADD3 R9, P2, PT, R3, R8, RZ ;  /* 0x0000000803097210 */ /* 0x000fe40007f5e0ff */
[-C--:B------:R-:W-:Y:S01]  /*0aa0*/  LEA.HI.X.SX32 R12, R6, R0.reuse, 0x1, P1 ;  /* 0x00000000060c7211 */ /* 0x080fe200008f0eff */
[C---:B------:R-:W-:Y:S01]  /*0ab0*/  IMAD.IADD R6, R8.reuse, 0x1, R23 ;  /* 0x0000000108067824 */ /* 0x040fe200078e0217 */
[----:B------:R-:W-:Y:S02]  /*0ac0*/  LEA.HI.X.SX32 R8, R8, R0, 0x1, P2 ;  /* 0x0000000008087211 */ /* 0x000fe400010f0eff */
[----:B-1----:R-:W-:Y:S02]  /*0ad0*/  LEA R14, P2, R9, UR6, 0x2 ;  /* 0x00000006090e7c11 */ /* 0x002fe4000f8410ff */
[----:B------:R-:W-:Y:S02]  /*0ae0*/  LEA R10, P1, R11, UR6, 0x2 ;  /* 0x000000060b0a7c11 */ /* 0x000fe4000f8210ff */
[----:B------:R-:W-:-:S02]  /*0af0*/  IADD3 R7, P3, PT, R3, R6, RZ ;  /* 0x0000000603077210 */ /* 0x000fc40007f7e0ff */
[----:B------:R-:W-:Y:S01]  /*0b00*/  LEA.HI.X R15, R9, UR7, R8, 0x2, P2 ;  /* 0x00000007090f7c11 */ /* 0x000fe200090f1408 */
[C-C-:B------:R-:W-:Y:S01]  /*0b10*/  IMAD.IADD R8, R6.reuse, 0x1, R23.reuse ;  /* 0x0000000106087824 */ /* 0x140fe200078e0217 */
[----:B------:R-:W-:Y:S02]  /*0b20*/  LEA.HI.X R11, R11, UR7, R12, 0x2, P1 ;  /* 0x000000070b0b7c11 */ /* 0x000fe400088f140c */
[----:B------:R-:W-:Y:S01]  /*0b30*/  LEA.HI.X.SX32 R6, R6, R0, 0x1, P3 ;  /* 0x0000000006067211 */ /* 0x000fe200018f0eff */
[----:B------:R-:W2:Y:S01]  /*0b40*/  LDG.E R17, desc[UR4][R14.64] ;  /* 0x000000040e117981 */ /* 0x000ea2000c1e1900 */
[----:B------:R-:W-:Y:S02]  /*0b50*/  LEA R12, P1, R7, UR6, 0x2 ;  /* 0x00000006070c7c11 */ /* 0x000fe4000f8210ff */
[----:B------:R-:W-:Y:S01]  /*0b60*/  IADD3 R9, P2, PT, R3, R8, RZ ;  /* 0x0000000803097210 */ /* 0x000fe20007f5e0ff */
[----:B------:R0:W3:Y:S01]  /*0b70*/  LDG.E R16, desc[UR4][R10.64] ;  /* 0x000000040a107981 */ /* 0x0000e2000c1e1900 */
[----:B------:R-:W-:Y:S01]  /*0b80*/  LEA.HI.X R13, R7, UR7, R6, 0x2, P1 ;  /* 0x00000007070d7c11 */ /* 0x000fe200088f1406 */
[C---:B------:R-:W-:Y:S01]  /*0b90*/  IMAD.IADD R6, R8.reuse, 0x1, R23 ;  /* 0x0000000108067824 */ /* 0x040fe200078e0217 */
[----:B------:R-:W-:-:S02]  /*0ba0*/  LEA.HI.X.SX32 R18, R8, R0, 0x1, P2 ;  /* 0x0000000008127211 */ /* 0x000fc400010f0eff */
[----:B------:R-:W-:Y:S02]  /*0bb0*/  LEA R8, P1, R9, UR6, 0x2 ;  /* 0x0000000609087c11 */ /* 0x000fe4000f8210ff */
[----:B------:R-:W-:Y:S01]  /*0bc0*/  IADD3 R7, P2, PT, R3, R6, RZ ;  /* 0x0000000603077210 */ /* 0x000fe20007f5e0ff */
[C-C-:B------:R-:W-:Y:S01]  /*0bd0*/  IMAD.IADD R20, R6.reuse, 0x1, R23.reuse ;  /* 0x0000000106147824 */ /* 0x140fe200078e0217 */
[----:B------:R-:W-:Y:S02]  /*0be0*/  LEA.HI.X R9, R9, UR7, R18, 0x2, P1 ;  /* 0x0000000709097c11 */ /* 0x000fe400088f1412 */
[----:B------:R-:W-:Y:S01]  /*0bf0*/  LEA.HI.X.SX32 R24, R6, R0, 0x1, P2 ;  /* 0x0000000006187211 */ /* 0x000fe200010f0eff */
[----:B------:R1:W4:Y:S01]  /*0c00*/  LDG.E R18, desc[UR4][R12.64] ;  /* 0x000000040c127981 */ /* 0x000322000c1e1900 */
[----:B------:R-:W-:Y:S02]  /*0c10*/  LEA R6, P1, R7, UR6, 0x2 ;  /* 0x0000000607067c11 */ /* 0x000fe4000f8210ff */
[----:B0-----:R-:W-:Y:S01]  /*0c20*/  IADD3 R11, P2, PT, R3, R20, RZ ;  /* 0x00000014030b7210 */ /* 0x001fe20007f5e0ff */
[----:B------:R-:W5:Y:S01]  /*0c30*/  LDG.E R8, desc[UR4][R8.64] ;  /* 0x0000000408087981 */ /* 0x000f62000c1e1900 */
[----:B------:R-:W-:Y:S01]  /*0c40*/  LEA.HI.X R7, R7, UR7, R24, 0x2, P1 ;  /* 0x0000000707077c11 */ /* 0x000fe200088f1418 */
[C---:B------:R-:W-:Y:S01]  /*0c50*/  IMAD.IADD R24, R20.reuse, 0x1, R23 ;  /* 0x0000000114187824 */ /* 0x040fe200078e0217 */
[----:B------:R-:W-:-:S02]  /*0c60*/  LEA.HI.X.SX32 R26, R20, R0, 0x1, P2 ;  /* 0x00000000141a7211 */ /* 0x000fc400010f0eff */
[----:B------:R-:W-:Y:S01]  /*0c70*/  LEA R10, P1, R11, UR6, 0x2 ;  /* 0x000000060b0a7c11 */ /* 0x000fe2000f8210ff */
[C---:B------:R-:W-:Y:S01]  /*0c80*/  IMAD.IADD R14, R24.reuse, 0x1, R23 ;  /* 0x00000001180e7824 */ /* 0x040fe200078e0217 */
[----:B------:R-:W-:Y:S01]  /*0c90*/  IADD3 R20, P2, PT, R3, R24, RZ ;  /* 0x0000001803147210 */ /* 0x000fe20007f5e0ff */
[----:B------:R-:W5:Y:S01]  /*0ca0*/  LDG.E R6, desc[UR4][R6.64] ;  /* 0x0000000406067981 */ /* 0x000f62000c1e1900 */
[----:B------:R-:W-:Y:S02]  /*0cb0*/  LEA.HI.X R11, R11, UR7, R26, 0x2, P1 ;  /* 0x000000070b0b7c11 */ /* 0x000fe400088f141a */
[----:B------:R-:W-:Y:S02]  /*0cc0*/  LEA.HI.X.SX32 R21, R24, R0, 0x1, P2 ;  /* 0x0000000018157211 */ /* 0x000fe400010f0eff */
[C---:B-1----:R-:W-:Y:S02]  /*0cd0*/  LEA R12, P1, R20.reuse, UR6, 0x2 ;  /* 0x00000006140c7c11 */ /* 0x042fe4000f8210ff */
[----:B------:R-:W-:Y:S01]  /*0ce0*/  IADD3 R15, P2, PT, R3, R14, RZ ;  /* 0x0000000e030f7210 */ /* 0x000fe20007f5e0ff */
[----:B------:R-:W5:Y:S01]  /*0cf0*/  LDG.E R11, desc[UR4][R10.64] ;  /* 0x000000040a0b7981 */ /* 0x000f62000c1e1900 */
[----:B------:R-:W-:-:S02]  /*0d00*/  LEA.HI.X R13, R20, UR7, R21, 0x2, P1 ;  /* 0x00000007140d7c11 */ /* 0x000fc400088f1415 */
[----:B------:R-:W-:Y:S02]  /*0d10*/  LEA.HI.X.SX32 R20, R14, R0, 0x1, P2 ;  /* 0x000000000e147211 */ /* 0x000fe400010f0eff */
[C---:B------:R-:W-:Y:S02]  /*0d20*/  LEA R14, P1, R15.reuse, UR6, 0x2 ;  /* 0x000000060f0e7c11 */ /* 0x040fe4000f8210ff */
[----:B------:R-:W5:Y:S02]  /*0d30*/  LDG.E R13, desc[UR4][R12.64] ;  /* 0x000000040c0d7981 */ /* 0x000f64000c1e1900 */
[----:B------:R-:W-:-:S06]  /*0d40*/  LEA.HI.X R15, R15, UR7, R20, 0x2, P1 ;  /* 0x000000070f0f7c11 */ /* 0x000fcc00088f1414 */
[----:B------:R-:W5:Y:S01]  /*0d50*/  LDG.E R15, desc[UR4][R14.64] ;  /* 0x000000040e0f7981 */ /* 0x000f62000c1e1900 */
[----:B------:R-:W-:Y:S02]  /*0d60*/  VIADD R4, R4, 0x8 ;  /* 0x0000000804047836 */ /* 0x000fe40000000000 */
[----:B---3--:R-:W-:-:S04]  /*0d70*/  FADD R16, R27, R16 ;  /* 0x000000101b107221 */ /* 0x008fc80000000000 */
[----:B--2---:R-:W-:-:S04]  /*0d80*/  FADD R17, R16, R17 ;  /* 0x0000001110117221 */ /* 0x004fc80000000000 */
[----:B----4-:R-:W-:-:S04]  /*0d90*/  FADD R17, R17, R18 ;  /* 0x0000001211117221 */ /* 0x010fc80000000000 */
[----:B-----5:R-:W-:-:S04]  /*0da0*/  FADD R17, R17, R8 ;  /* 0x0000000811117221 */ /* 0x020fc80000000000 */
[----:B------:R-:W-:-:S04]  /*0db0*/  FADD R6, R17, R6 ;  /* 0x0000000611067221 */ /* 0x000fc80000000000 */
[----:B------:R-:W-:-:S04]  /*0dc0*/  FADD R6, R6, R11 ;  /* 0x0000000b06067221 */ /* 0x000fc80000000000 */
[----:B------:R-:W-:-:S04]  /*0dd0*/  FADD R6, R6, R13 ;  /* 0x0000000d06067221 */ /* 0x000fc80000000000 */
[----:B------:R-:W-:-:S07]  /*0de0*/  FADD R27, R6, R15 ;  /* 0x0000000f061b7221 */ /* 0x000fce0000000000 */
.L_x_3:
[----:B------:R-:W-:Y:S05]  /*0df0*/  @!P0 BRA `(.L_x_0) ;  /* 0x0000000000c08947 */ /* 0x000fea0003800000 */
[----:B------:R-:W-:Y:S02]  /*0e00*/  ISETP.GE.U32.AND P1, PT, R19, 0x4, PT ;  /* 0x000000041300780c */ /* 0x000fe40003f26070 */
[----:B------:R-:W-:-:S04]  /*0e10*/  LOP3.LUT R10, R22, 0x3, RZ, 0xc0, !PT ;  /* 0x00000003160a7812 */ /* 0x000fc800078ec0ff */
[----:B------:R-:W-:-:S07]  /*0e20*/  ISETP.NE.AND P0, PT, R10, RZ, PT ;  /* 0x000000ff0a00720c */ /* 0x000fce0003f05270 */
[----:B------:R-:W-:Y:S06]  /*0e30*/  @!P1 BRA `(.L_x_4) ;  /* 0x0000000000789947 */ /* 0x000fec0003800000 */
[----:B------:R-:W1:Y:S01]  /*0e40*/  LDCU.64 UR6, c[0x0][0x380] ;  /* 0x00007000ff0677ac */ /* 0x000e620008000a00 */
[----:B0-----:R-:W-:-:S04]  /*0e50*/  IMAD R6, R4, R23, R5 ;  /* 0x0000001704067224 */ /* 0x001fc800078e0205 */
[----:B------:R-:W-:Y:S01]  /*0e60*/  IMAD.IADD R14, R6, 0x1, R23 ;  /* 0x00000001060e7824 */ /* 0x000fe200078e0217 */
[----:B------:R-:W-:-:S03]  /*0e70*/  IADD3 R7, P1, PT, R3, R6, RZ ;  /* 0x0000000603077210 */ /* 0x000fc60007f3e0ff */
[--C-:B------:R-:W-:Y:S01]  /*0e80*/  IMAD.IADD R16, R14, 0x1, R23.reuse ;  /* 0x000000010e107824 */ /* 0x100fe200078e0217 */
[C---:B------:R-:W-:Y:S02]  /*0e90*/  IADD3 R11, P2, PT, R3.reuse, R14, RZ ;  /* 0x0000000e030b7210 */ /* 0x040fe40007f5e0ff */
[-C--:B------:R-:W-:Y:S01]  /*0ea0*/  LEA.HI.X.SX32 R12, R6, R0.reuse, 0x1, P1 ;  /* 0x00000000060c7211 */ /* 0x080fe200008f0eff */
[----:B------:R-:W-:Y:S01]  /*0eb0*/  IMAD.IADD R15, R16, 0x1, R23 ;  /* 0x00000001100f7824 */ /* 0x000fe200078e0217 */
[----:B------:R-:W-:Y:S02]  /*0ec0*/  LEA.HI.X.SX32 R14, R14, R0, 0x1, P2 ;  /* 0x000000000e0e7211 */ /* 0x000fe400010f0eff */
[----:B------:R-:W-:Y:S02]  /*0ed0*/  IADD3 R13, P3, PT, R3, R16, RZ ;  /* 0x00000010030d7210 */ /* 0x000fe40007f7e0ff */
[----:B-1----:R-:W-:Y:S02]  /*0ee0*/  LEA R8, P1, R7, UR6, 0x2 ;  /* 0x0000000607087c11 */ /* 0x002fe4000f8210ff */
[----:B------:R-:W-:-:S02]  /*0ef0*/  LEA R6, P2, R11, UR6, 0x2 ;  /* 0x000000060b067c11 */ /* 0x000fc4000f8410ff */
[----:B------:R-:W-:Y:S02]  /*0f00*/  LEA.HI.X R9, R7, UR7, R12, 0x2, P1 ;  /* 0x0000000707097c11 */ /* 0x000fe400088f140c */
[----:B------:R-:W-:Y:S02]  /*0f10*/  LEA.HI.X R7, R11, UR7, R14, 0x2, P2 ;  /* 0x000000070b077c11 */ /* 0x000fe400090f140e */
[----:B------:R-:W-:Y:S01]  /*0f20*/  LEA.HI.X.SX32 R16, R16, R0, 0x1, P3 ;  /* 0x0000000010107211 */ /* 0x000fe200018f0eff */
[----:B------:R-:W2:Y:S01]  /*0f30*/  LDG.E R8, desc[UR4][R8.64] ;  /* 0x0000000408087981 */ /* 0x000ea2000c1e1900 */
[----:B------:R-:W-:Y:S02]  /*0f40*/  LEA R12, P1, R13, UR6, 0x2 ;  /* 0x000000060d0c7c11 */ /* 0x000fe4000f8210ff */
[----:B------:R-:W-:Y:S01]  /*0f50*/  IADD3 R11, P2, PT, R3, R15, RZ ;  /* 0x0000000f030b7210 */ /* 0x000fe20007f5e0ff */
[----:B------:R-:W3:Y:S01]  /*0f60*/  LDG.E R6, desc[UR4][R6.64] ;  /* 0x0000000406067981 */ /* 0x000ee2000c1e1900 */
[----:B------:R-:W-:-:S02]  /*0f70*/  LEA.HI.X R13, R13, UR7, R16, 0x2, P1 ;  /* 0x000000070d0d7c11 */ /* 0x000fc400088f1410 */
[----:B------:R-:W-:Y:S02]  /*0f80*/  LEA.HI.X.SX32 R16, R15, R0, 0x1, P2 ;  /* 0x000000000f107211 */ /* 0x000fe400010f0eff */
[C---:B------:R-:W-:Y:S01]  /*0f90*/  LEA R14, P1, R11.reuse, UR6, 0x2 ;  /* 0x000000060b0e7c11 */ /* 0x040fe2000f8210ff */
[----:B------:R-:W4:Y:S03]  /*0fa0*/  LDG.E R12, desc[UR4][R12.64] ;  /* 0x000000040c0c7981 */ /* 0x000f26000c1e1900 */
[----:B------:R-:W-:-:S05]  /*0fb0*/  LEA.HI.X R15, R11, UR7, R16, 0x2, P1 ;  /* 0x000000070b0f7c11 */ /* 0x000fca00088f1410 */
[----:B------:R-:W5:Y:S01]  /*0fc0*/  LDG.E R14, desc[UR4][R14.64] ;  /* 0x000000040e0e7981 */ /* 0x000f62000c1e1900 */
[----:B------:R-:W-:Y:S02]  /*0fd0*/  VIADD R4, R4, 0x4 ;  /* 0x0000000404047836 */ /* 0x000fe40000000000 */
[----:B--2---:R-:W-:-:S04]  /*0fe0*/  FADD R27, R27, R8 ;  /* 0x000000081b1b7221 */ /* 0x004fc80000000000 */
[----:B---3--:R-:W-:-:S04]  /*0ff0*/  FADD R27, R27, R6 ;  /* 0x000000061b1b7221 */ /* 0x008fc80000000000 */
[----:B----4-:R-:W-:-:S04]  /*1000*/  FADD R27, R27, R12 ;  /* 0x0000000c1b1b7221 */ /* 0x010fc80000000000 */
[----:B-----5:R-:W-:-:S07]  /*1010*/  FADD R27, R27, R14 ;  /* 0x0000000e1b1b7221 */ /* 0x020fce0000000000 */
.L_x_4:
[----:B------:R-:W-:Y:S05]  /*1020*/  @!P0 BRA `(.L_x_0) ;  /* 0x0000000000348947 */ /* 0x000fea0003800000 */
[----:B0-----:R-:W-:Y:S01]  /*1030*/  IMAD R6, R4, R23, R5 ;  /* 0x0000001704067224 */ /* 0x001fe200078e0205 */
[----:B------:R-:W0:Y:S01]  /*1040*/  LDCU.64 UR6, c[0x0][0x380] ;  /* 0x00007000ff0677ac */ /* 0x000e220008000a00 */
[----:B------:R-:W-:-:S07]  /*1050*/  IMAD.MOV R10, RZ, RZ, -R10 ;  /* 0x000000ffff0a7224 */ /* 0x000fce00078e0a0a */
.L_x_5:
[----:B------:R-:W-:-:S04]  /*1060*/  IADD3 R5, P0, PT, R3, R6, RZ ;  /* 0x0000000603057210 */ /* 0x000fc80007f1e0ff */
[----:B------:R-:W-:Y:S02]  /*1070*/  LEA.HI.X.SX32 R8, R6, R0, 0x1, P0 ;  /* 0x0000000006087211 */ /* 0x000fe400000f0eff */
[----:B0-----:R-:W-:-:S04]  /*1080*/  LEA R4, P0, R5, UR6, 0x2 ;  /* 0x0000000605047c11 */ /* 0x001fc8000f8010ff */
[----:B------:R-:W-:-:S05]  /*1090*/  LEA.HI.X R5, R5, UR7, R8, 0x2, P0 ;  /* 0x0000000705057c11 */ /* 0x000fca00080f1408 */
[----:B------:R-:W2:Y:S01]  /*10a0*/  LDG.E R4, desc[UR4][R4.64] ;  /* 0x0000000404047981 */ /* 0x000ea2000c1e1900 */
[----:B------:R-:W-:Y:S02]  /*10b0*/  VIADD R10, R10, 0x1 ;  /* 0x000000010a0a7836 */ /* 0x000fe40000000000 */
[----:B------:R-:W-:-:S03]  /*10c0*/  IMAD.IADD R6, R6, 0x1, R23 ;  /* 0x0000000106067824 */ /* 0x000fc600078e0217 */
[----:B------:R-:W-:Y:S01]  /*10d0*/  ISETP.NE.AND P0, PT, R10, RZ, PT ;  /* 0x000000ff0a00720c */ /* 0x000fe20003f05270 */
[----:B--2---:R-:W-:-:S12]  /*10e0*/  FADD R27, R4, R27 ;  /* 0x0000001b041b7221 */ /* 0x004fd80000000000 */
[----:B------:R-:W-:Y:S05]  /*10f0*/  @P0 BRA `(.L_x_5) ;  /* 0xfffffffc00d80947 */ /* 0x000fea000383ffff */
.L_x_0:
[----:B------:R-:W-:Y:S01]  /*1100*/  I2FP.F32.S32 R22, R22 ;  /* 0x0000001600167245 */ /* 0x000fe20000201400 */
[----:B------:R-:W-:Y:S03]  /*1110*/  BSSY.RECONVERGENT B0, `(.L_x_6) ;  /* 0x000000d000007945 */ /* 0x000fe60003800200 */
[----:B------:R-:W1:Y:S08]  /*1120*/  MUFU.RCP R3, R22 ;  /* 0x0000001600037308 */ /* 0x000e700000001000 */
[----:B------:R-:W2:Y:S01]  /*1130*/  FCHK P0, R27, R22 ;  /* 0x000000161b007302 */ /* 0x000ea20000000000 */
[----:B-1----:R-:W-:-:S04]  /*1140*/  FFMA R0, -R22, R3, 1 ;  /* 0x3f80000016007423 */ /* 0x002fc80000000103 */
[----:B------:R-:W-:-:S04]  /*1150*/  FFMA R0, R3, R0, R3 ;  /* 0x0000000003007223 */ /* 0x000fc80000000003 */
[----:B------:R-:W-:-:S04]  /*1160*/  FFMA R3, R0, R27, RZ ;  /* 0x0000001b00037223 */ /* 0x000fc800000000ff */
[----:B------:R-:W-:-:S04]  /*1170*/  FFMA R4, -R22, R3, R27 ;  /* 0x0000000316047223 */ /* 0x000fc8000000011b */
[----:B0-----:R-:W-:Y:S01]  /*1180*/  FFMA R5, R0, R4, R3 ;  /* 0x0000000400057223 */ /* 0x001fe20000000003 */
[----:B--2---:R-:W-:Y:S06]  /*1190*/  @!P0 BRA `(.L_x_7) ;  /* 0x0000000000108947 */ /* 0x004fec0003800000 */
[----:B------:R-:W-:Y:S01]  /*11a0*/  IMAD.MOV.U32 R3, RZ, RZ, R27 ;  /* 0x000000ffff037224 */ /* 0x000fe200078e001b */
[----:B------:R-:W-:-:S07]  /*11b0*/  MOV R4, 0x11d0 ;  /* 0x000011d000047802 */ /* 0x000fce0000000f00 */
[----:B------:R-:W-:Y:S05]  /*11c0*/  CALL.REL.NOINC `($__internal_0_$__cuda_sm3x_div_rn_noftz_f32_slowpath) ;  /* 0x0000000000287944 */ /* 0x000fea0003c00000 */
[----:B------:R-:W-:-:S07]  /*11d0*/  IMAD.MOV.U32 R5, RZ, RZ, R0 ;  /* 0x000000ffff057224 */ /* 0x000fce00078e0000 */
.L_x_7:
[----:B------:R-:W-:Y:S05]  /*11e0*/  BSYNC.RECONVERGENT B0 ;  /* 0x0000000000007941 */ /* 0x000fea0003800200 */
.L_x_6:
[----:B------:R-:W0:Y:S01]  /*11f0*/  S2R R3, SR_TID.X ;  /* 0x0000000000037919 */ /* 0x000e220000002100 */
[----:B------:R-:W1:Y:S01]  /*1200*/  LDCU.64 UR6, c[0x0][0x388] ;  /* 0x00007100ff0677ac */ /* 0x000e620008000a00 */
[----:B0-----:R-:W-:-:S04]  /*1210*/  IADD3 R0, P0, PT, R2, R3, RZ ;  /* 0x0000000302007210 */ /* 0x001fc80007f1e0ff */
[----:B------:R-:W-:Y:S02]  /*1220*/  LEA.HI.X.SX32 R3, R2, RZ, 0x1, P0 ;  /* 0x000000ff02037211 */ /* 0x000fe400000f0eff */
[----:B-1----:R-:W-:-:S04]  /*1230*/  LEA R2, P0, R0, UR6, 0x2 ;  /* 0x0000000600027c11 */ /* 0x002fc8000f8010ff */
[----:B------:R-:W-:-:S05]  /*1240*/  LEA.HI.X R3, R0, UR7, R3, 0x2, P0 ;  /* 0x0000000700037c11 */ /* 0x000fca00080f1403 */
[----:B------:R-:W-:Y:S01]  /*1250*/  STG.E desc[UR4][R2.64], R5 ;  /* 0x0000000502007986 */ /* 0x000fe2000c101904 */
[----:B------:R-:W-:Y:S05]  /*1260*/  EXIT ;  /* 0x000000000000794d */ /* 0x000fea0003800000 */
        .weak           $__internal_0_$__cuda_sm3x_div_rn_noftz_f32_slowpath
        .type           $__internal_0_$__cuda_sm3x_div_rn_noftz_f32_slowpath,@function
        .size           $__internal_0_$__cuda_sm3x_div_rn_noftz_f32_slowpath,(.L_x_20 - $__internal_0_$__cuda_sm3x_div_rn_noftz_f32_slowpath)
$__internal_0_$__cuda_sm3x_div_rn_noftz_f32_slowpath:
[----:B------:R-:W-:Y:S01]  /*1270*/  SHF.R.U32.HI R5, RZ, 0x17, R22 ;  /* 0x00000017ff057819 */ /* 0x000fe20000011616 */
[----:B------:R-:W-:Y:S01]  /*1280*/  BSSY.RECONVERGENT B1, `(.L_x_8) ;  /* 0x0000063000017945 */ /* 0x000fe20003800200 */
[----:B------:R-:W-:Y:S02]  /*1290*/  SHF.R.U32.HI R0, RZ, 0x17, R3 ;  /* 0x00000017ff007819 */ /* 0x000fe40000011603 */
[----:B------:R-:W-:Y:S02]  /*12a0*/  LOP3.LUT R5, R5, 0xff, RZ, 0xc0, !PT ;  /* 0x000000ff05057812 */ /* 0x000fe400078ec0ff */
[----:B------:R-:W-:-:S03]  /*12b0*/  LOP3.LUT R8, R0, 0xff, RZ, 0xc0, !PT ;  /* 0x000000ff00087812 */ /* 0x000fc600078ec0ff */
[----:B------:R-:W-:Y:S02]  /*12c0*/  VIADD R7, R5, 0xffffffff ;  /* 0xffffffff05077836 */ /* 0x000fe40000000000 */
[----:B------:R-:W-:-:S03]  /*12d0*/  VIADD R9, R8, 0xffffffff ;  /* 0xffffffff08097836 */ /* 0x000fc60000000000 */
[----:B------:R-:W-:-:S04]  /*12e0*/  ISETP.GT.U32.AND P0, PT, R7, 0xfd, PT ;  /* 0x000000fd0700780c */ /* 0x000fc80003f04070 */
[----:B------:R-:W-:-:S13]  /*12f0*/  ISETP.GT.U32.OR P0, PT, R9, 0xfd, P0 ;  /* 0x000000fd0900780c */ /* 0x000fda0000704470 */
[----:B------:R-:W-:Y:S01]  /*1300*/  @!P0 IMAD.MOV.U32 R6, RZ, RZ, RZ ;  /* 0x000000ffff068224 */ /* 0x000fe200078e00ff */
[----:B------:R-:W-:Y:S06]  /*1310*/  @!P0 BRA `(.L_x_9) ;  /* 0x0000000000608947 */ /* 0x000fec0003800000 */
[----:B------:R-:W-:Y:S01]  /*1320*/  FSETP.GTU.FTZ.AND P0, PT, |R3|, +INF , PT ;  /* 0x7f8000000300780b */ /* 0x000fe20003f1c200 */
[----:B------:R-:W-:Y:S01]  /*1330*/  IMAD.MOV.U32 R0, RZ, RZ, R22 ;  /* 0x000000ffff007224 */ /* 0x000fe200078e0016 */
[----:B------:R-:W-:-:S04]  /*1340*/  FSETP.GTU.FTZ.AND P1, PT, |R22|, +INF , PT ;  /* 0x7f8000001600780b */ /* 0x000fc80003f3c200 */
[----:B------:R-:W-:-:S13]  /*1350*/  PLOP3.LUT P0, PT, P0, P1, PT, 0xf8, 0x8f ;  /* 0x00000000008f781c */ /* 0x000fda0000703f70 */
[----:B------:R-:W-:Y:S05]  /*1360*/  @P0 BRA `(.L_x_10) ;  /* 0x00000004004c0947 */ /* 0x000fea0003800000 */
[----:B------:R-:W-:-:S13]  /*1370*/  LOP3.LUT P0, RZ, R22, 0x7fffffff, R3, 0xc8, !PT ;  /* 0x7fffffff16ff7812 */ /* 0x000fda000780c803 */
[----:B------:R-:W-:Y:S05]  /*1380*/  @!P0 BRA `(.L_x_11) ;  /* 0x00000004003c8947 */ /* 0x000fea0003800000 */
[C---:B------:R-:W-:Y:S02]  /*1390*/  FSETP.NEU.FTZ.AND P2, PT, |R3|.reuse, +INF , PT ;  /* 0x7f8000000300780b */ /* 0x040fe40003f5d200 */
[----:B------:R-:W-:Y:S02]  /*13a0*/  FSETP.NEU.FTZ.AND P1, PT, |R0|, +INF , PT ;  /* 0x7f8000000000780b */ /* 0x000fe40003f3d200 */
[----:B------:R-:W-:-:S11]  /*13b0*/  FSETP.NEU.FTZ.AND P0, PT, |R3|, +INF , PT ;  /* 0x7f8000000300780b */ /* 0x000fd60003f1d200 */
[----:B------:R-:W-:Y:S05]  /*13c0*/  @!P1 BRA !P2, `(.L_x_11) ;  /* 0x00000004002c9947 */ /* 0x000fea0005000000 */
[----:B------:R-:W-:-:S04]  /*13d0*/  LOP3.LUT P2, RZ, R3, 0x7fffffff, RZ, 0xc0, !PT ;  /* 0x7fffffff03ff7812 */ /* 0x000fc8000784c0ff */
[----:B------:R-:W-:-:S13]  /*13e0*/  PLOP3.LUT P1, PT, P1, P2, PT, 0x2f, 0xf2 ;  /* 0x0000000000f2781c */ /* 0x000fda0000f24577 */
[----:B------:R-:W-:Y:S05]  /*13f0*/  @P1 BRA `(.L_x_12) ;  /* 0x0000000400181947 */ /* 0x000fea0003800000 */
[----:B------:R-:W-:-:S04]  /*1400*/  LOP3.LUT P1, RZ, R22, 0x7fffffff, RZ, 0xc0, !PT ;  /* 0x7fffffff16ff7812 */ /* 0x000fc8000782c0ff */
[----:B------:R-:W-:-:S13]  /*1410*/  PLOP3.LUT P0, PT, P0, P1, PT, 0x2f, 0xf2 ;  /* 0x0000000000f2781c */ /* 0x000fda0000702577 */
[----:B------:R-:W-:Y:S05]  /*1420*/  @P0 BRA `(.L_x_13) ;  /* 0x0000000400000947 */ /* 0x000fea0003800000 */
[----:B------:R-:W-:Y:S02]  /*1430*/  ISETP.GE.AND P0, PT, R9, RZ, PT ;  /* 0x000000ff0900720c */ /* 0x000fe40003f06270 */
[----:B------:R-:W-:-:S11]  /*1440*/  ISETP.GE.AND P1, PT, R7, RZ, PT ;  /* 0x000000ff0700720c */ /* 0x000fd60003f26270 */
[----:B------:R-:W-:Y:S02]  /*1450*/  @P0 IMAD.MOV.U32 R6, RZ, RZ, RZ ;  /* 0x000000ffff060224 */ /* 0x000fe400078e00ff */
[----:B------:R-:W-:Y:S01]  /*1460*/  @!P0 FFMA R3, R3, 1.84467440737095516160e+19, RZ ;  /* 0x5f80000003038823 */ /* 0x000fe200000000ff */
[----:B------:R-:W-:Y:S02]  /*1470*/  @!P0 IMAD.MOV.U32 R6, RZ, RZ, -0x40 ;  /* 0xffffffc0ff068424 */ /* 0x000fe400078e00ff */
[----:B------:R-:W-:Y:S02]  /*1480*/  @!P1 FFMA R22, R0, 1.84467440737095516160e+19, RZ ;  /* 0x5f80000000169823 */ /* 0x000fe400000000ff */
[----:B------:R-:W-:-:S07]  /*1490*/  @!P1 VIADD R6, R6, 0x40 ;  /* 0x0000004006069836 */ /* 0x000fce0000000000 */
.L_x_9:
[----:B------:R-:W-:Y:S01]  /*14a0*/  LEA R7, R5, 0xc0800000, 0x17 ;  /* 0xc080000005077811 */ /* 0x000fe200078eb8ff */
[----:B------:R-:W-:Y:S01]  /*14b0*/  VIADD R8, R8, 0xffffff81 ;  /* 0xffffff8108087836 */ /* 0x000fe20000000000 */
[----:B------:R-:W-:Y:S03]  /*14c0*/  BSSY.RECONVERGENT B2, `(.L_x_14) ;  /* 0x0000035000027945 */ /* 0x000fe60003800200 */
[----:B------:R-:W-:Y:S01]  /*14d0*/  IMAD.IADD R7, R22, 0x1, -R7 ;  /* 0x0000000116077824 */ /* 0x000fe200078e0a07 */
[C---:B------:R-:W-:Y:S01]  /*14e0*/  IADD3 R5, PT, PT, R8.reuse, 0x7f, -R5 ;  /* 0x0000007f08057810 */ /* 0x040fe20007ffe805 */
[----:B------:R-:W-:Y:S02]  /*14f0*/  IMAD R0, R8, -0x800000, R3 ;  /* 0xff80000008007824 */ /* 0x000fe400078e0203 */
[----:B------:R-:W0:Y:S01]  /*1500*/  MUFU.RCP R9, R7 ;  /* 0x0000000700097308 */ /* 0x000e220000001000 */
[----:B------:R-:W-:Y:S01]  /*1510*/  FADD.FTZ R11, -R7, -RZ ;  /* 0x800000ff070b7221 */ /* 0x000fe20000010100 */
[----:B------:R-:W-:-:S03]  /*1520*/  IMAD.IADD R5, R5, 0x1, R6 ;  /* 0x0000000105057824 */ /* 0x000fc600078e0206 */
[----:B0-----:R-:W-:-:S04]  /*1530*/  FFMA R10, R9, R11, 1 ;  /* 0x3f800000090a7423 */ /* 0x001fc8000000000b */
[----:B------:R-:W-:-:S04]  /*1540*/  FFMA R12, R9, R10, R9 ;  /* 0x0000000a090c7223 */ /* 0x000fc80000000009 */
[----:B------:R-:W-:-:S04]  /*1550*/  FFMA R3, R0, R12, RZ ;  /* 0x0000000c00037223 */ /* 0x000fc800000000ff */
[----:B------:R-:W-:-:S04]  /*1560*/  FFMA R10, R11, R3, R0 ;  /* 0x000000030b0a7223 */ /* 0x000fc80000000000 */
[----:B------:R-:W-:-:S04]  /*1570*/  FFMA R9, R12, R10, R3 ;  /* 0x0000000a0c097223 */ /* 0x000fc80000000003 */
[----:B------:R-:W-:-:S04]  /*1580*/  FFMA R10, R11, R9, R0 ;  /* 0x000000090b0a7223 */ /* 0x000fc80000000000 */
[----:B------:R-:W-:-:S05]  /*1590*/  FFMA R0, R12, R10, R9 ;  /* 0x0000000a0c007223 */ /* 0x000fca0000000009 */
[----:B------:R-:W-:-:S04]  /*15a0*/  SHF.R.U32.HI R3, RZ, 0x17, R0 ;  /* 0x00000017ff037819 */ /* 0x000fc80000011600 */
[----:B------:R-:W-:-:S05]  /*15b0*/  LOP3.LUT R3, R3, 0xff, RZ, 0xc0, !PT ;  /* 0x000000ff03037812 */ /* 0x000fca00078ec0ff */
[----:B------:R-:W-:-:S04]  /*15c0*/  IMAD.IADD R7, R3, 0x1, R5 ;  /* 0x0000000103077824 */ /* 0x000fc800078e0205 */
[----:B------:R-:W-:-:S05]  /*15d0*/  VIADD R3, R7, 0xffffffff ;  /* 0xffffffff07037836 */ /* 0x000fca0000000000 */
[----:B------:R-:W-:-:S13]  /*15e0*/  ISETP.GE.U32.AND P0, PT, R3, 0xfe, PT ;  /* 0x000000fe0300780c */ /* 0x000fda0003f06070 */
[----:B------:R-:W-:Y:S05]  /*15f0*/  @!P0 BRA `(.L_x_15) ;  /* 0x0000000000808947 */ /* 0x000fea0003800000 */
[----:B------:R-:W-:-:S13]  /*1600*/  ISETP.GT.AND P0, PT, R7, 0xfe, PT ;  /* 0x000000fe0700780c */ /* 0x000fda0003f04270 */
[----:B------:R-:W-:Y:S05]  /*1610*/  @P0 BRA `(.L_x_16) ;  /* 0x00000000006c0947 */ /* 0x000fea0003800000 */
[----:B------:R-:W-:-:S13]  /*1620*/  ISETP.GE.AND P0, PT, R7, 0x1, PT ;  /* 0x000000010700780c */ /* 0x000fda0003f06270 */
[----:B------:R-:W-:Y:S05]  /*1630*/  @P0 BRA `(.L_x_17) ;  /* 0x0000000000740947 */ /* 0x000fea0003800000 */
[----:B------:R-:W-:Y:S02]  /*1640*/  ISETP.GE.AND P0, PT, R7, -0x18, PT ;  /* 0xffffffe80700780c */ /* 0x000fe40003f06270 */
[----:B------:R-:W-:-:S11]  /*1650*/  LOP3.LUT R0, R0, 0x80000000, RZ, 0xc0, !PT ;  /* 0x8000000000007812 */ /* 0x000fd600078ec0ff */
[----:B------:R-:W-:Y:S05]  /*1660*/  @!P0 BRA `(.L_x_17) ;  /* 0x0000000000688947 */ /* 0x000fea0003800000 */
[CCC-:B------:R-:W-:Y:S01]  /*1670*/  FFMA.RZ R3, R12.reuse, R10.reuse, R9.reuse ;  /* 0x0000000a0c037223 */ /* 0x1c0fe2000000c009 */
[C---:B------:R-:W-:Y:S02]  /*1680*/  VIADD R8, R7.reuse, 0x20 ;  /* 0x0000002007087836 */ /* 0x040fe40000000000 */
[CCC-:B------:R-:W-:Y:S01]  /*1690*/  FFMA.RM R6, R12.reuse, R10.reuse, R9.reuse ;  /* 0x0000000a0c067223 */ /* 0x1c0fe20000004009 */
[----:B------:R-:W-:Y:S02]  /*16a0*/  ISETP.NE.AND P2, PT, R7, RZ, PT ;  /* 0x000000ff0700720c */ /* 0x000fe40003f45270 */
[----:B------:R-:W-:Y:S01]  /*16b0*/  LOP3.LUT R5, R3, 0x7fffff, RZ, 0xc0, !PT ;  /* 0x007fffff03057812 */ /* 0x000fe200078ec0ff */
[----:B------:R-:W-:Y:S01]  /*16c0*/  FFMA.RP R3, R12, R10, R9 ;  /* 0x0000000a0c037223 */ /* 0x000fe20000008009 */
[----:B------:R-:W-:Y:S01]  /*16d0*/  ISETP.NE.AND P1, PT, R7, RZ, PT ;  /* 0x000000ff0700720c */ /* 0x000fe20003f25270 */
[----:B------:R-:W-:Y:S01]  /*16e0*/  IMAD.MOV R7, RZ, RZ, -R7 ;  /* 0x000000ffff077224 */ /* 0x000fe200078e0a07 */
[----:B------:R-:W-:-:S02]  /*16f0*/  LOP3.LUT R5, R5, 0x800000, RZ, 0xfc, !PT ;  /* 0x0080000005057812 */ /* 0x000fc400078efcff */
[----:B------:R-:W-:Y:S02]  /*1700*/  FSETP.NEU.FTZ.AND P0, PT, R3, R6, PT ;  /* 0x000000060300720b */ /* 0x000fe40003f1d000 */
[----:B------:R-:W-:Y:S02]  /*1710*/  SHF.L.U32 R8, R5, R8, RZ ;  /* 0x0000000805087219 */ /* 0x000fe400000006ff */
[----:B------:R-:W-:Y:S02]  /*1720*/  SEL R6, R7, RZ, P2 ;  /* 0x000000ff07067207 */ /* 0x000fe40001000000 */
[----:B------:R-:W-:Y:S02]  /*1730*/  ISETP.NE.AND P1, PT, R8, RZ, P1 ;  /* 0x000000ff0800720c */ /* 0x000fe40000f25270 */
[----:B------:R-:W-:Y:S02]  /*1740*/  SHF.R.U32.HI R6, RZ, R6, R5 ;  /* 0x00000006ff067219 */ /* 0x000fe40000011605 */
[----:B------:R-:W-:-:S02]  /*1750*/  PLOP3.LUT P0, PT, P0, P1, PT, 0xf8, 0x8f ;  /* 0x00000000008f781c */ /* 0x000fc40000703f70 */
[----:B------:R-:W-:Y:S02]  /*1760*/  SHF.R.U32.HI R8, RZ, 0x1, R6 ;  /* 0x00000001ff087819 */ /* 0x000fe40000011606 */
[----:B------:R-:W-:-:S04]  /*1770*/  SEL R3, RZ, 0x1, !P0 ;  /* 0x00000001ff037807 */ /* 0x000fc80004000000 */
[----:B------:R-:W-:-:S04]  /*1780*/  LOP3.LUT R3, R3, 0x1, R8, 0xf8, !PT ;  /* 0x0000000103037812 */ /* 0x000fc800078ef808 */
[----:B------:R-:W-:-:S05]  /*1790*/  LOP3.LUT R3, R3, R6, RZ, 0xc0, !PT ;  /* 0x0000000603037212 */ /* 0x000fca00078ec0ff */
[----:B------:R-:W-:-:S05]  /*17a0*/  IMAD.IADD R3, R8, 0x1, R3 ;  /* 0x0000000108037824 */ /* 0x000fca00078e0203 */
[----:B------:R-:W-:Y:S01]  /*17b0*/  LOP3.LUT R0, R3, R0, RZ, 0xfc, !PT ;  /* 0x0000000003007212 */ /* 0x000fe200078efcff */
[----:B------:R-:W-:Y:S06]  /*17c0*/  BRA `(.L_x_17) ;  /* 0x0000000000107947 */ /* 0x000fec0003800000 */
.L_x_16:
[----:B------:R-:W-:-:S04]  /*17d0*/  LOP3.LUT R0, R0, 0x80000000, RZ, 0xc0, !PT ;  /* 0x8000000000007812 */ /* 0x000fc800078ec0ff */
[----:B------:R-:W-:Y:S01]  /*17e0*/  LOP3.LUT R0, R0, 0x7f800000, RZ, 0xfc, !PT ;  /* 0x7f80000000007812 */ /* 0x000fe200078efcff */
[----:B------:R-:W-:Y:S06]  /*17f0*/  BRA `(.L_x_17) ;  /* 0x0000000000047947 */ /* 0x000fec0003800000 */
.L_x_15:
[----:B------:R-:W-:-:S07]  /*1800*/  IMAD R0, R5, 0x800000, R0 ;  /* 0x0080000005007824 */ /* 0x000fce00078e0200 */
.L_x_17:
[----:B------:R-:W-:Y:S05]  /*1810*/  BSYNC.RECONVERGENT B2 ;  /* 0x0000000000027941 */ /* 0x000fea0003800200 */
.L_x_14:
[----:B------:R-:W-:Y:S05]  /*1820*/  BRA `(.L_x_18) ;  /* 0x0000000000207947 */ /* 0x000fea0003800000 */
.L_x_13:
[----:B------:R-:W-:-:S04]  /*1830*/  LOP3.LUT R0, R22, 0x80000000, R3, 0x48, !PT ;  /* 0x8000000016007812 */ /* 0x000fc800078e4803 */
[----:B------:R-:W-:Y:S01]  /*1840*/  LOP3.LUT R0, R0, 0x7f800000, RZ, 0xfc, !PT ;  /* 0x7f80000000007812 */ /* 0x000fe200078efcff */
[----:B------:R-:W-:Y:S06]  /*1850*/  BRA `(.L_x_18) ;  /* 0x0000000000147947 */ /* 0x000fec0003800000 */
.L_x_12:
[----:B------:R-:W-:Y:S01]  /*1860*/  LOP3.LUT R0, R22, 0x80000000, R3, 0x48, !PT ;  /* 0x8000000016007812 */ /* 0x000fe200078e4803 */
[----:B------:R-:W-:Y:S06]  /*1870*/  BRA `(.L_x_18) ;  /* 0x00000000000c7947 */ /* 0x000fec0003800000 */
.L_x_11:
[----:B------:R-:W0:Y:S01]  /*1880*/  MUFU.RSQ R0, -QNAN ;  /* 0xffc0000000007908 */ /* 0x000e220000001400 */
[----:B------:R-:W-:Y:S05]  /*1890*/  BRA `(.L_x_18) ;  /* 0x0000000000047947 */ /* 0x000fea0003800000 */
.L_x_10:
[----:B------:R-:W-:-:S07]  /*18a0*/  FADD.FTZ R0, R3, R0 ;  /* 0x0000000003007221 */ /* 0x000fce0000010000 */
.L_x_18:
[----:B------:R-:W-:Y:S05]  /*18b0*/  BSYNC.RECONVERGENT B1 ;  /* 0x0000000000017941 */ /* 0x000fea0003800200 */
.L_x_8:
[----:B------:R-:W-:-:S04]  /*18c0*/  IMAD.MOV.U32 R5, RZ, RZ, 0x0 ;  /* 0x00000000ff057424 */ /* 0x000fc800078e00ff */
[----:B0-----:R-:W-:Y:S05]  /*18d0*/  RET.REL.NODEC R4 `(_Z13extract_reprePKfPfPKiii) ;  /* 0xffffffe404c87950 */ /* 0x001fea0003c3ffff */
.L_x_19:
[----:B------:R-:W-:-:S00]  /*18e0*/  BRA `(.L_x_19) ;  /* 0xfffffffc00fc7947 */ /* 0x000fc0000383ffff */
[----:B------:R-:W-:-:S00]  /*18f0*/  NOP ;  /* 0x0000000000007918 */ /* 0x000fc00000000000 */
        /* <DEDUP_REMOVED lines=8> */
.L_x_20:


//--------------------- .nv.shared.reserved.0     --------------------------
	.section	.nv.shared.reserved.0,"aw",@nobits
	.weak		__nv_reservedSMEM_offset_0_alias
	.size		__nv_reservedSMEM_offset_0_alias, 0, 64
	.other		__nv_reservedSMEM_offset_0_alias,@"STO_CUDA_RESERVED_SHARED STV_DEFAULT"
__nv_reservedSMEM_offset_0_alias:
	.zero		0
	.zero		64


//--------------------- .nv.constant0._Z13extract_reprePKfPfPKiii --------------------------
	.section	.nv.constant0._Z13extract_reprePKfPfPKiii,"a",@progbits
	.sectionflags	@""
	.align	4
.nv.constant0._Z13extract_reprePKfPfPKiii:
	.zero		928


//--------------------- SYMBOLS --------------------------

	.type		.nv.reservedSmem.offset0,@object
	.size		.nv.reservedSmem.offset0,0x4
